//
// Generated by NVIDIA NVVM Compiler
//
// Compiler Build ID: CL-36424714
// Cuda compilation tools, release 13.0, V13.0.88
// Based on NVVM 20.0.0
//

.version 9.0
.target sm_100
.address_size 64

	// .globl	_Z9sumreductmPfS_ii

.visible .entry _Z9sumreductmPfS_ii(
	.param .u64 _Z9sumreductmPfS_ii_param_0,
	.param .u64 .ptr .align 1 _Z9sumreductmPfS_ii_param_1,
	.param .u64 .ptr .align 1 _Z9sumreductmPfS_ii_param_2,
	.param .u32 _Z9sumreductmPfS_ii_param_3,
	.param .u32 _Z9sumreductmPfS_ii_param_4
)
{
	.reg .pred 	%p<7>;
	.reg .b32 	%r<34>;
	.reg .b32 	%f<6>;
	.reg .b64 	%rd<30>;

	ld.param.u64 	%rd4, [_Z9sumreductmPfS_ii_param_0];
	ld.param.u64 	%rd5, [_Z9sumreductmPfS_ii_param_1];
	ld.param.u64 	%rd6, [_Z9sumreductmPfS_ii_param_2];
	ld.param.u32 	%r12, [_Z9sumreductmPfS_ii_param_3];
	ld.param.u32 	%r13, [_Z9sumreductmPfS_ii_param_4];
	cvta.to.global.u64 	%rd1, %rd5;
	cvta.to.global.u64 	%rd2, %rd6;
	mov.u32 	%r14, %tid.x;
	mov.u32 	%r15, %ctaid.x;
	mov.u32 	%r16, %ntid.x;
	mad.lo.s32 	%r32, %r15, %r16, %r14;
	mov.u32 	%r17, %nctaid.x;
	mul.lo.s32 	%r2, %r16, %r17;
	setp.ge.s32 	%p1, %r32, %r13;
	@%p1 bra 	$L__BB0_7;
	cvt.s64.s32 	%rd3, %r12;
	add.s32 	%r18, %r32, %r2;
	max.s32 	%r19, %r13, %r18;
	setp.lt.s32 	%p2, %r18, %r13;
	selp.u32 	%r20, 1, 0, %p2;
	add.s32 	%r21, %r18, %r20;
	sub.s32 	%r22, %r19, %r21;
	div.u32 	%r23, %r22, %r2;
	add.s32 	%r3, %r23, %r20;
	and.b32  	%r24, %r3, 3;
	setp.eq.s32 	%p3, %r24, 3;
	@%p3 bra 	$L__BB0_4;
	add.s32 	%r25, %r3, 1;
	and.b32  	%r26, %r25, 3;
	neg.s32 	%r30, %r26;
$L__BB0_3:
	.pragma "nounroll";
	cvt.s64.s32 	%rd7, %r32;
	mul.wide.s32 	%rd8, %r32, 4;
	add.s64 	%rd9, %rd1, %rd8;
	mad.lo.s64 	%rd10, %rd4, %rd7, %rd3;
	add.s64 	%rd11, %rd2, %rd10;
	ld.global.f32 	%f1, [%rd11];
	st.global.f32 	[%rd9], %f1;
	add.s32 	%r32, %r32, %r2;
	add.s32 	%r30, %r30, 1;
	setp.ne.s32 	%p4, %r30, 0;
	@%p4 bra 	$L__BB0_3;
$L__BB0_4:
	setp.lt.u32 	%p5, %r3, 3;
	@%p5 bra 	$L__BB0_7;
	mul.wide.s32 	%rd20, %r2, 4;
$L__BB0_6:
	cvt.s64.s32 	%rd12, %r32;
	mad.lo.s64 	%rd13, %rd4, %rd12, %rd3;
	add.s64 	%rd14, %rd2, %rd13;
	ld.global.f32 	%f2, [%rd14];
	mul.wide.s32 	%rd15, %r32, 4;
	add.s64 	%rd16, %rd1, %rd15;
	st.global.f32 	[%rd16], %f2;
	add.s32 	%r27, %r32, %r2;
	cvt.s64.s32 	%rd17, %r27;
	mad.lo.s64 	%rd18, %rd4, %rd17, %rd3;
	add.s64 	%rd19, %rd2, %rd18;
	ld.global.f32 	%f3, [%rd19];
	add.s64 	%rd21, %rd16, %rd20;
	st.global.f32 	[%rd21], %f3;
	add.s32 	%r28, %r27, %r2;
	cvt.s64.s32 	%rd22, %r28;
	mad.lo.s64 	%rd23, %rd4, %rd22, %rd3;
	add.s64 	%rd24, %rd2, %rd23;
	ld.global.f32 	%f4, [%rd24];
	add.s64 	%rd25, %rd21, %rd20;
	st.global.f32 	[%rd25], %f4;
	add.s32 	%r29, %r28, %r2;
	cvt.s64.s32 	%rd26, %r29;
	mad.lo.s64 	%rd27, %rd4, %rd26, %rd3;
	add.s64 	%rd28, %rd2, %rd27;
	ld.global.f32 	%f5, [%rd28];
	add.s64 	%rd29, %rd25, %rd20;
	st.global.f32 	[%rd29], %f5;
	add.s32 	%r32, %r29, %r2;
	setp.lt.s32 	%p6, %r32, %r13;
	@%p6 bra 	$L__BB0_6;
$L__BB0_7:
	ret;

}
	// .globl	_Z6kernelPfm
.visible .entry _Z6kernelPfm(
	.param .u64 .ptr .align 1 _Z6kernelPfm_param_0,
	.param .u64 _Z6kernelPfm_param_1
)
{
	.reg .pred 	%p<5>;
	.reg .b32 	%r<19>;
	.reg .b32 	%f<2>;
	.reg .b64 	%rd<8>;

	ld.param.u64 	%rd3, [_Z6kernelPfm_param_0];
	ld.param.u64 	%rd4, [_Z6kernelPfm_param_1];
	mov.u32 	%r10, %ctaid.y;
	mov.u32 	%r1, %ntid.y;
	mov.u32 	%r11, %tid.y;
	mad.lo.s32 	%r17, %r10, %r1, %r11;
	setp.gt.u32 	%p1, %r17, 8191;
	@%p1 bra 	$L__BB1_6;
	mov.u32 	%r12, %ctaid.x;
	mov.u32 	%r13, %ntid.x;
	mov.u32 	%r14, %tid.x;
	mad.lo.s32 	%r3, %r12, %r13, %r14;
	mov.u32 	%r15, %nctaid.x;
	mul.lo.s32 	%r4, %r13, %r15;
	mov.u32 	%r16, %nctaid.y;
	mul.lo.s32 	%r5, %r1, %r16;
	cvta.to.global.u64 	%rd1, %rd3;
$L__BB1_2:
	setp.gt.s32 	%p2, %r3, 8191;
	@%p2 bra 	$L__BB1_5;
	cvt.u64.u32 	%rd5, %r17;
	mad.lo.s64 	%rd2, %rd4, %rd5, %rd1;
	mov.u32 	%r18, %r3;
$L__BB1_4:
	cvt.rn.f32.s32 	%f1, %r18;
	mul.wide.s32 	%rd6, %r18, 4;
	add.s64 	%rd7, %rd2, %rd6;
	st.global.f32 	[%rd7], %f1;
	add.s32 	%r18, %r18, %r4;
	setp.lt.s32 	%p3, %r18, 8192;
	@%p3 bra 	$L__BB1_4;
$L__BB1_5:
	add.s32 	%r17, %r17, %r5;
	setp.lt.u32 	%p4, %r17, 8192;
	@%p4 bra 	$L__BB1_2;
$L__BB1_6:
	ret;

}


// ===== COMPILED SASS (sm_100) =====

	.target	sm_100

	.elftype	@"ET_EXEC"


//--------------------- .note.nv.tkinfo           --------------------------
	.section	.note.nv.tkinfo,"",@"SHT_NOTE"
	.sectionflags	@"SHF_NOTE_NV_TKINFO"
	.tkinfo
        /*0018*/ 	.word	0x00000002
        /*0030*/ 	.string	""
        /*0030*/ 	.string	"ptxas"
        /*0030*/ 	.string	"Cuda compilation tools, release 13.0, V13.0.88"
        /*0030*/ 	.string	"Build cuda_13.0.r13.0/compiler.36424714_0"
        /*0030*/ 	.string	"-arch sm_100 -m 64 "



//--------------------- .note.nv.cuinfo           --------------------------
	.section	.note.nv.cuinfo,"",@"SHT_NOTE"
	.sectionflags	@"SHF_NOTE_NV_CUINFO"
        /*0018*/ 	.short	0x0002
        /*001a*/ 	.short	0x0064
        /*001c*/ 	.short	0x0082
	.zero		2


//--------------------- .nv.info                  --------------------------
	.section	.nv.info,"",@"SHT_CUDA_INFO"
	.align	4


	//----- nvinfo : EIATTR_REGCOUNT
	.align		4
        /*0000*/ 	.byte	0x04, 0x2f
        /*0002*/ 	.short	(.L_1 - .L_0)
	.align		4
.L_0:
        /*0004*/ 	.word	index@(_Z9sumreductmPfS_ii)
        /*0008*/ 	.word	0x00000016


	//----- nvinfo : EIATTR_FRAME_SIZE
	.align		4
.L_1:
        /*000c*/ 	.byte	0x04, 0x11
        /*000e*/ 	.short	(.L_3 - .L_2)
	.align		4
.L_2:
        /*0010*/ 	.word	index@(_Z9sumreductmPfS_ii)
        /*0014*/ 	.word	0x00000000


	//----- nvinfo : EIATTR_REGCOUNT
	.align		4
.L_3:
        /*0018*/ 	.byte	0x04, 0x2f
        /*001a*/ 	.short	(.L_5 - .L_4)
	.align		4
.L_4:
        /*001c*/ 	.word	index@(_Z6kernelPfm)
        /*0020*/ 	.word	0x0000000e


	//----- nvinfo : EIATTR_FRAME_SIZE
	.align		4
.L_5:
        /*0024*/ 	.byte	0x04, 0x11
        /*0026*/ 	.short	(.L_7 - .L_6)
	.align		4
.L_6:
        /*0028*/ 	.word	index@(_Z6kernelPfm)
        /*002c*/ 	.word	0x00000000


	//----- nvinfo : EIATTR_MIN_STACK_SIZE
	.align		4
.L_7:
        /*0030*/ 	.byte	0x04, 0x12
        /*0032*/ 	.short	(.L_9 - .L_8)
	.align		4
.L_8:
        /*0034*/ 	.word	index@(_Z6kernelPfm)
        /*0038*/ 	.word	0x00000000


	//----- nvinfo : EIATTR_MIN_STACK_SIZE
	.align		4
.L_9:
        /*003c*/ 	.byte	0x04, 0x12
        /*003e*/ 	.short	(.L_11 - .L_10)
	.align		4
.L_10:
        /*0040*/ 	.word	index@(_Z9sumreductmPfS_ii)
        /*0044*/ 	.word	0x00000000
.L_11:


//--------------------- .nv.compat                --------------------------
	.section	.nv.compat,"",@"SHT_CUDA_COMPAT_INFO"
	.align	4
        /*0000*/ 	.byte	0x02, 0x09, 0x00, 0x00, 0x02, 0x02, 0x01, 0x00, 0x02, 0x05, 0x05, 0x00, 0x03, 0x07, 0x01, 0x01
        /*0010*/ 	.byte	0x02, 0x03, 0x00, 0x00, 0x02, 0x06, 0x01, 0x00, 0x04, 0x0b, 0x08, 0x00, 0x09, 0x00, 0x00, 0x00
        /*0020*/ 	.byte	0x00, 0x00, 0x00, 0x00


//--------------------- .nv.info._Z6kernelPfm     --------------------------
	.section	.nv.info._Z6kernelPfm,"",@"SHT_CUDA_INFO"
	.sectionflags	@""
	.align	4


	//----- nvinfo : EIATTR_CUDA_API_VERSION
	.align		4
        /*0000*/ 	.byte	0x04, 0x37
        /*0002*/ 	.short	(.L_13 - .L_12)
.L_12:
        /*0004*/ 	.word	0x00000082


	//----- nvinfo : EIATTR_KPARAM_INFO
	.align		4
.L_13:
        /*0008*/ 	.byte	0x04, 0x17
        /*000a*/ 	.short	(.L_15 - .L_14)
.L_14:
        /*000c*/ 	.word	0x00000000
        /*0010*/ 	.short	0x0001
        /*0012*/ 	.short	0x0008
        /*0014*/ 	.byte	0x00, 0xf0, 0x21, 0x00


	//----- nvinfo : EIATTR_KPARAM_INFO
	.align		4
.L_15:
        /*0018*/ 	.byte	0x04, 0x17
        /*001a*/ 	.short	(.L_17 - .L_16)
.L_16:
        /*001c*/ 	.word	0x00000000
        /*0020*/ 	.short	0x0000
        /*0022*/ 	.short	0x0000
        /*0024*/ 	.byte	0x00, 0xf5, 0x21, 0x00


	//----- nvinfo : EIATTR_SPARSE_MMA_MASK
	.align		4
.L_17:
        /*0028*/ 	.byte	0x03, 0x50
        /*002a*/ 	.short	0x0000


	//----- nvinfo : EIATTR_MAXREG_COUNT
	.align		4
        /*002c*/ 	.byte	0x03, 0x1b
        /*002e*/ 	.short	0x00ff


	//----- nvinfo : EIATTR_MERCURY_ISA_VERSION
	.align		4
        /*0030*/ 	.byte	0x03, 0x5f
        /*0032*/ 	.short	0x0101


	//----- nvinfo : EIATTR_VRC_CTA_INIT_COUNT
	.align		4
        /*0034*/ 	.byte	0x02, 0x4a
	.zero		1
	.zero		1


	//----- nvinfo : EIATTR_EXIT_INSTR_OFFSETS
	.align		4
        /*0038*/ 	.byte	0x04, 0x1c
        /*003a*/ 	.short	(.L_19 - .L_18)


	//   ....[0]....
.L_18:
        /*003c*/ 	.word	0x00000060


	//   ....[1]....
        /*0040*/ 	.word	0x00000220


	//----- nvinfo : EIATTR_CRS_STACK_SIZE
	.align		4
.L_19:
        /*0044*/ 	.byte	0x04, 0x1e
        /*0046*/ 	.short	(.L_21 - .L_20)
.L_20:
        /*0048*/ 	.word	0x00000000


	//----- nvinfo : EIATTR_CBANK_PARAM_SIZE
	.align		4
.L_21:
        /*004c*/ 	.byte	0x03, 0x19
        /*004e*/ 	.short	0x0010


	//----- nvinfo : EIATTR_PARAM_CBANK
	.align		4
        /*0050*/ 	.byte	0x04, 0x0a
        /*0052*/ 	.short	(.L_23 - .L_22)
	.align		4
.L_22:
        /*0054*/ 	.word	index@(.nv.constant0._Z6kernelPfm)
        /*0058*/ 	.short	0x0380
        /*005a*/ 	.short	0x0010


	//----- nvinfo : EIATTR_SW_WAR
	.align		4
.L_23:
        /*005c*/ 	.byte	0x04, 0x36
        /*005e*/ 	.short	(.L_25 - .L_24)
.L_24:
        /*0060*/ 	.word	0x00000008
.L_25:


//--------------------- .nv.info._Z9sumreductmPfS_ii --------------------------
	.section	.nv.info._Z9sumreductmPfS_ii,"",@"SHT_CUDA_INFO"
	.sectionflags	@""
	.align	4


	//----- nvinfo : EIATTR_CUDA_API_VERSION
	.align		4
        /*0000*/ 	.byte	0x04, 0x37
        /*0002*/ 	.short	(.L_27 - .L_26)
.L_26:
        /*0004*/ 	.word	0x00000082


	//----- nvinfo : EIATTR_KPARAM_INFO
	.align		4
.L_27:
        /*0008*/ 	.byte	0x04, 0x17
        /*000a*/ 	.short	(.L_29 - .L_28)
.L_28:
        /*000c*/ 	.word	0x00000000
        /*0010*/ 	.short	0x0004
        /*0012*/ 	.short	0x001c
        /*0014*/ 	.byte	0x00, 0xf0, 0x11, 0x00


	//----- nvinfo : EIATTR_KPARAM_INFO
	.align		4
.L_29:
        /*0018*/ 	.byte	0x04, 0x17
        /*001a*/ 	.short	(.L_31 - .L_30)
.L_30:
        /*001c*/ 	.word	0x00000000
        /*0020*/ 	.short	0x0003
        /*0022*/ 	.short	0x0018
        /*0024*/ 	.byte	0x00, 0xf0, 0x11, 0x00


	//----- nvinfo : EIATTR_KPARAM_INFO
	.align		4
.L_31:
        /*0028*/ 	.byte	0x04, 0x17
        /*002a*/ 	.short	(.L_33 - .L_32)
.L_32:
        /*002c*/ 	.word	0x00000000
        /*0030*/ 	.short	0x0002
        /*0032*/ 	.short	0x0010
        /*0034*/ 	.byte	0x00, 0xf5, 0x21, 0x00


	//----- nvinfo : EIATTR_KPARAM_INFO
	.align		4
.L_33:
        /*0038*/ 	.byte	0x04, 0x17
        /*003a*/ 	.short	(.L_35 - .L_34)
.L_34:
        /*003c*/ 	.word	0x00000000
        /*0040*/ 	.short	0x0001
        /*0042*/ 	.short	0x0008
        /*0044*/ 	.byte	0x00, 0xf5, 0x21, 0x00


	//----- nvinfo : EIATTR_KPARAM_INFO
	.align		4
.L_35:
        /*0048*/ 	.byte	0x04, 0x17
        /*004a*/ 	.short	(.L_37 - .L_36)
.L_36:
        /*004c*/ 	.word	0x00000000
        /*0050*/ 	.short	0x0000
        /*0052*/ 	.short	0x0000
        /*0054*/ 	.byte	0x00, 0xf0, 0x21, 0x00


	//----- nvinfo : EIATTR_SPARSE_MMA_MASK
	.align		4
.L_37:
        /*0058*/ 	.byte	0x03, 0x50
        /*005a*/ 	.short	0x0000


	//----- nvinfo : EIATTR_MAXREG_COUNT
	.align		4
        /*005c*/ 	.byte	0x03, 0x1b
        /*005e*/ 	.short	0x00ff


	//----- nvinfo : EIATTR_MERCURY_ISA_VERSION
	.align		4
        /*0060*/ 	.byte	0x03, 0x5f
        /*0062*/ 	.short	0x0101


	//----- nvinfo : EIATTR_VRC_CTA_INIT_COUNT
	.align		4
        /*0064*/ 	.byte	0x02, 0x4a
	.zero		1
	.zero		1


	//----- nvinfo : EIATTR_EXIT_INSTR_OFFSETS
	.align		4
        /*0068*/ 	.byte	0x04, 0x1c
        /*006a*/ 	.short	(.L_39 - .L_38)


	//   ....[0]....
.L_38:
        /*006c*/ 	.word	0x00000090


	//   ....[1]....
        /*0070*/ 	.word	0x00000410


	//   ....[2]....
        /*0074*/ 	.word	0x000006c0


	//----- nvinfo : EIATTR_CRS_STACK_SIZE
	.align		4
.L_39:
        /*0078*/ 	.byte	0x04, 0x1e
        /*007a*/ 	.short	(.L_41 - .L_40)
.L_40:
        /*007c*/ 	.word	0x00000000


	//----- nvinfo : EIATTR_CBANK_PARAM_SIZE
	.align		4
.L_41:
        /*0080*/ 	.byte	0x03, 0x19
        /*0082*/ 	.short	0x0020


	//----- nvinfo : EIATTR_PARAM_CBANK
	.align		4
        /*0084*/ 	.byte	0x04, 0x0a
        /*0086*/ 	.short	(.L_43 - .L_42)
	.align		4
.L_42:
        /*0088*/ 	.word	index@(.nv.constant0._Z9sumreductmPfS_ii)
        /*008c*/ 	.short	0x0380
        /*008e*/ 	.short	0x0020


	//----- nvinfo : EIATTR_SW_WAR
	.align		4
.L_43:
        /*0090*/ 	.byte	0x04, 0x36
        /*0092*/ 	.short	(.L_45 - .L_44)
.L_44:
        /*0094*/ 	.word	0x00000008
.L_45:


//--------------------- .nv.callgraph             --------------------------
	.section	.nv.callgraph,"",@"SHT_CUDA_CALLGRAPH"
	.align	4
	.sectionentsize	8
	.align		4
        /*0000*/ 	.word	0x00000000
	.align		4
        /*0004*/ 	.word	0xffffffff
	.align		4
        /*0008*/ 	.word	0x00000000
	.align		4
        /*000c*/ 	.word	0xfffffffe
	.align		4
        /*0010*/ 	.word	0x00000000
	.align		4
        /*0014*/ 	.word	0xfffffffd
	.align		4
        /*0018*/ 	.word	0x00000000
	.align		4
        /*001c*/ 	.word	0xfffffffc


//--------------------- .text._Z6kernelPfm        --------------------------
	.section	.text._Z6kernelPfm,"ax",@progbits
	.align	128
        .global         _Z6kernelPfm
        .type           _Z6kernelPfm,@function
        .size           _Z6kernelPfm,(.L_x_10 - _Z6kernelPfm)
        .other          _Z6kernelPfm,@"STO_CUDA_ENTRY STV_DEFAULT"
_Z6kernelPfm:
.text._Z6kernelPfm:
[----:B------:R-:W-:Y:S01]  /*0000*/  LDC R1, c[0x0][0x37c] ;  /* 0x0000df00ff017b82 */ /* 0x000fe20000000800 */
[----:B------:R-:W0:Y:S07]  /*0010*/  S2R R0, SR_TID.Y ;  /* 0x0000000000007919 */ /* 0x000e2e0000002200 */
[----:B------:R-:W0:Y:S08]  /*0020*/  S2UR UR4, SR_CTAID.Y ;  /* 0x00000000000479c3 */ /* 0x000e300000002600 */
[----:B------:R-:W0:Y:S02]  /*0030*/  LDC R9, c[0x0][0x364] ;  /* 0x0000d900ff097b82 */ /* 0x000e240000000800 */
[----:B0-----:R-:W-:-:S05]  /*0040*/  IMAD R0, R9, UR4, R0 ;  /* 0x0000000409007c24 */ /* 0x001fca000f8e0200 */
[----:B------:R-:W-:-:S13]  /*0050*/  ISETP.GT.U32.AND P0, PT, R0, 0x1fff, PT ;  /* 0x00001fff0000780c */ /* 0x000fda0003f04070 */
[----:B------:R-:W-:Y:S05]  /*0060*/  @P0 EXIT ;  /* 0x000000000000094d */ /* 0x000fea0003800000 */
[----:B------:R-:W0:Y:S01]  /*0070*/  S2R R6, SR_TID.X ;  /* 0x0000000000067919 */ /* 0x000e220000002100 */
[----:B------:R-:W0:Y:S01]  /*0080*/  S2UR UR4, SR_CTAID.X ;  /* 0x00000000000479c3 */ /* 0x000e220000002500 */
[----:B------:R-:W1:Y:S07]  /*0090*/  LDCU.64 UR8, c[0x0][0x358] ;  /* 0x00006b00ff0877ac */ /* 0x000e6e0008000a00 */
[----:B------:R-:W0:Y:S01]  /*00a0*/  LDC R7, c[0x0][0x360] ;  /* 0x0000d800ff077b82 */ /* 0x000e220000000800 */
[----:B------:R-:W2:Y:S01]  /*00b0*/  LDCU UR5, c[0x0][0x370] ;  /* 0x00006e00ff0577ac */ /* 0x000ea20008000800 */
[----:B------:R-:W3:Y:S02]  /*00c0*/  LDCU UR6, c[0x0][0x374] ;  /* 0x00006e80ff0677ac */ /* 0x000ee40008000800 */
[----:B---3--:R-:W-:-:S02]  /*00d0*/  IMAD R9, R9, UR6, RZ ;  /* 0x0000000609097c24 */ /* 0x008fc4000f8e02ff */
[C---:B0-----:R-:W-:Y:S02]  /*00e0*/  IMAD R6, R7.reuse, UR4, R6 ;  /* 0x0000000407067c24 */ /* 0x041fe4000f8e0206 */
[----:B-12---:R-:W-:-:S07]  /*00f0*/  IMAD R7, R7, UR5, RZ ;  /* 0x0000000507077c24 */ /* 0x006fce000f8e02ff */
.L_x_3:
[----:B------:R-:W-:Y:S01]  /*0100*/  ISETP.GT.AND P0, PT, R6, 0x1fff, PT ;  /* 0x00001fff0600780c */ /* 0x000fe20003f04270 */
[----:B------:R-:W-:-:S12]  /*0110*/  BSSY.RECONVERGENT B0, `(.L_x_0) ;  /* 0x000000d000007945 */ /* 0x000fd80003800200 */
[----:B------:R-:W-:Y:S05]  /*0120*/  @P0 BRA `(.L_x_1) ;  /* 0x00000000002c0947 */ /* 0x000fea0003800000 */
[----:B------:R-:W0:Y:S01]  /*0130*/  LDC.64 R2, c[0x0][0x380] ;  /* 0x0000e000ff027b82 */ /* 0x000e220000000a00 */
[----:B------:R-:W0:Y:S01]  /*0140*/  LDCU.64 UR4, c[0x0][0x388] ;  /* 0x00007100ff0477ac */ /* 0x000e220008000a00 */
[----:B------:R-:W-:Y:S01]  /*0150*/  MOV R8, R6 ;  /* 0x0000000600087202 */ /* 0x000fe20000000f00 */
[----:B0-----:R-:W-:-:S04]  /*0160*/  IMAD.WIDE.U32 R4, R0, UR4, R2 ;  /* 0x0000000400047c25 */ /* 0x001fc8000f8e0002 */
[----:B------:R-:W-:-:S07]  /*0170*/  IMAD R5, R0, UR5, R5 ;  /* 0x0000000500057c24 */ /* 0x000fce000f8e0205 */
.L_x_2:
[-C--:B------:R-:W-:Y:S01]  /*0180*/  I2FP.F32.S32 R11, R8.reuse ;  /* 0x00000008000b7245 */ /* 0x080fe20000201400 */
[----:B------:R-:W-:Y:S01]  /*0190*/  IMAD.WIDE R2, R8, 0x4, R4 ;  /* 0x0000000408027825 */ /* 0x000fe200078e0204 */
[----:B------:R-:W-:-:S04]  /*01a0*/  IADD3 R8, PT, PT, R7, R8, RZ ;  /* 0x0000000807087210 */ /* 0x000fc80007ffe0ff */
[----:B------:R0:W-:Y:S01]  /*01b0*/  STG.E desc[UR8][R2.64], R11 ;  /* 0x0000000b02007986 */ /* 0x0001e2000c101908 */
[----:B------:R-:W-:-:S13]  /*01c0*/  ISETP.GE.AND P0, PT, R8, 0x2000, PT ;  /* 0x000020000800780c */ /* 0x000fda0003f06270 */
[----:B0-----:R-:W-:Y:S05]  /*01d0*/  @!P0 BRA `(.L_x_2) ;  /* 0xfffffffc00e88947 */ /* 0x001fea000383ffff */
.L_x_1:
[----:B------:R-:W-:Y:S05]  /*01e0*/  BSYNC.RECONVERGENT B0 ;  /* 0x0000000000007941 */ /* 0x000fea0003800200 */
.L_x_0:
[----:B------:R-:W-:-:S04]  /*01f0*/  IADD3 R0, PT, PT, R9, R0, RZ ;  /* 0x0000000009007210 */ /* 0x000fc80007ffe0ff */
[----:B------:R-:W-:-:S13]  /*0200*/  ISETP.GE.U32.AND P0, PT, R0, 0x2000, PT ;  /* 0x000020000000780c */ /* 0x000fda0003f06070 */
[----:B------:R-:W-:Y:S05]  /*0210*/  @!P0 BRA `(.L_x_3) ;  /* 0xfffffffc00b88947 */ /* 0x000fea000383ffff */
[----:B------:R-:W-:Y:S05]  /*0220*/  EXIT ;  /* 0x000000000000794d */ /* 0x000fea0003800000 */
.L_x_4:
[----:B------:R-:W-:-:S00]  /*0230*/  BRA `(.L_x_4) ;  /* 0xfffffffc00fc7947 */ /* 0x000fc0000383ffff */
[----:B------:R-:W-:-:S00]  /*0240*/  NOP ;  /* 0x0000000000007918 */ /* 0x000fc00000000000 */
        /* <DEDUP_REMOVED lines=11> */
.L_x_10:


//--------------------- .text._Z9sumreductmPfS_ii --------------------------
	.section	.text._Z9sumreductmPfS_ii,"ax",@progbits
	.align	128
        .global         _Z9sumreductmPfS_ii
        .type           _Z9sumreductmPfS_ii,@function
        .size           _Z9sumreductmPfS_ii,(.L_x_11 - _Z9sumreductmPfS_ii)
        .other          _Z9sumreductmPfS_ii,@"STO_CUDA_ENTRY STV_DEFAULT"
_Z9sumreductmPfS_ii:
.text._Z9sumreductmPfS_ii:
[----:B------:R-:W-:Y:S01]  /*0000*/  LDC R1, c[0x0][0x37c] ;  /* 0x0000df00ff017b82 */ /* 0x000fe20000000800 */
[----:B------:R-:W0:Y:S07]  /*0010*/  S2R R7, SR_TID.X ;  /* 0x0000000000077919 */ /* 0x000e2e0000002100 */
[----:B------:R-:W0:Y:S01]  /*0020*/  S2UR UR4, SR_CTAID.X ;  /* 0x00000000000479c3 */ /* 0x000e220000002500 */
[----:B------:R-:W1:Y:S07]  /*0030*/  LDCU UR8, c[0x0][0x39c] ;  /* 0x00007380ff0877ac */ /* 0x000e6e0008000800 */
[----:B------:R-:W0:Y:S01]  /*0040*/  LDC R0, c[0x0][0x360] ;  /* 0x0000d800ff007b82 */ /* 0x000e220000000800 */
[----:B------:R-:W2:Y:S01]  /*0050*/  LDCU UR5, c[0x0][0x370] ;  /* 0x00006e00ff0577ac */ /* 0x000ea20008000800 */
[----:B0-----:R-:W-:-:S02]  /*0060*/  IMAD R7, R0, UR4, R7 ;  /* 0x0000000400077c24 */ /* 0x001fc4000f8e0207 */
[----:B--2---:R-:W-:-:S03]  /*0070*/  IMAD R0, R0, UR5, RZ ;  /* 0x0000000500007c24 */ /* 0x004fc6000f8e02ff */
[----:B-1----:R-:W-:-:S13]  /*0080*/  ISETP.GE.AND P0, PT, R7, UR8, PT ;  /* 0x0000000807007c0c */ /* 0x002fda000bf06270 */
[----:B------:R-:W-:Y:S05]  /*0090*/  @P0 EXIT ;  /* 0x000000000000094d */ /* 0x000fea0003800000 */
[----:B------:R-:W0:Y:S01]  /*00a0*/  I2F.U32.RP R8, R0 ;  /* 0x0000000000087306 */ /* 0x000e220000209000 */
[C---:B------:R-:W-:Y:S01]  /*00b0*/  IADD3 R4, PT, PT, R0.reuse, R7, RZ ;  /* 0x0000000700047210 */ /* 0x040fe20007ffe0ff */
[----:B------:R-:W-:Y:S01]  /*00c0*/  IMAD.MOV R9, RZ, RZ, -R0 ;  /* 0x000000ffff097224 */ /* 0x000fe200078e0a00 */
[----:B------:R-:W-:Y:S01]  /*00d0*/  ISETP.NE.U32.AND P2, PT, R0, RZ, PT ;  /* 0x000000ff0000720c */ /* 0x000fe20003f45070 */
[----:B------:R-:W1:Y:S01]  /*00e0*/  LDCU UR4, c[0x0][0x398] ;  /* 0x00007300ff0477ac */ /* 0x000e620008000800 */
[C---:B------:R-:W-:Y:S01]  /*00f0*/  ISETP.GE.AND P0, PT, R4.reuse, UR8, PT ;  /* 0x0000000804007c0c */ /* 0x040fe2000bf06270 */
[----:B------:R-:W-:Y:S01]  /*0100*/  BSSY.RECONVERGENT B0, `(.L_x_5) ;  /* 0x0000030000007945 */ /* 0x000fe20003800200 */
[----:B------:R-:W-:Y:S01]  /*0110*/  VIMNMX R5, PT, PT, R4, UR8, !PT ;  /* 0x0000000804057c48 */ /* 0x000fe2000ffe0100 */
[----:B------:R-:W2:Y:S01]  /*0120*/  LDCU.64 UR12, c[0x0][0x390] ;  /* 0x00007200ff0c77ac */ /* 0x000ea20008000a00 */
[----:B------:R-:W-:Y:S01]  /*0130*/  SEL R6, RZ, 0x1, P0 ;  /* 0x00000001ff067807 */ /* 0x000fe20000000000 */
[----:B------:R-:W3:Y:S03]  /*0140*/  LDCU.64 UR6, c[0x0][0x358] ;  /* 0x00006b00ff0677ac */ /* 0x000ee60008000a00 */
[----:B------:R-:W-:Y:S01]  /*0150*/  IADD3 R5, PT, PT, R5, -R4, -R6 ;  /* 0x8000000405057210 */ /* 0x000fe20007ffe806 */
[----:B0-----:R-:W0:Y:S01]  /*0160*/  MUFU.RCP R8, R8 ;  /* 0x0000000800087308 */ /* 0x001e220000001000 */
[----:B------:R-:W4:Y:S01]  /*0170*/  LDCU.64 UR10, c[0x0][0x390] ;  /* 0x00007200ff0a77ac */ /* 0x000f220008000a00 */
[----:B-1----:R-:W-:Y:S01]  /*0180*/  USHF.R.S32.HI UR5, URZ, 0x1f, UR4 ;  /* 0x0000001fff057899 */ /* 0x002fe20008011404 */
[----:B0-----:R-:W-:-:S05]  /*0190*/  VIADD R2, R8, 0xffffffe ;  /* 0x0ffffffe08027836 */ /* 0x001fca0000000000 */
[----:B------:R0:W1:Y:S02]  /*01a0*/  F2I.FTZ.U32.TRUNC.NTZ R3, R2 ;  /* 0x0000000200037305 */ /* 0x000064000021f000 */
[----:B0-----:R-:W-:Y:S02]  /*01b0*/  IMAD.MOV.U32 R2, RZ, RZ, RZ ;  /* 0x000000ffff027224 */ /* 0x001fe400078e00ff */
[----:B-1----:R-:W-:-:S04]  /*01c0*/  IMAD R9, R9, R3, RZ ;  /* 0x0000000309097224 */ /* 0x002fc800078e02ff */
[----:B------:R-:W-:-:S06]  /*01d0*/  IMAD.HI.U32 R8, R3, R9, R2 ;  /* 0x0000000903087227 */ /* 0x000fcc00078e0002 */
[----:B------:R-:W-:-:S05]  /*01e0*/  IMAD.HI.U32 R9, R8, R5, RZ ;  /* 0x0000000508097227 */ /* 0x000fca00078e00ff */
[----:B------:R-:W-:-:S05]  /*01f0*/  IADD3 R2, PT, PT, -R9, RZ, RZ ;  /* 0x000000ff09027210 */ /* 0x000fca0007ffe1ff */
[----:B------:R-:W-:Y:S02]  /*0200*/  IMAD R5, R0, R2, R5 ;  /* 0x0000000200057224 */ /* 0x000fe400078e0205 */
[----:B------:R-:W0:Y:S03]  /*0210*/  LDC.64 R2, c[0x0][0x388] ;  /* 0x0000e200ff027b82 */ /* 0x000e260000000a00 */
[----:B------:R-:W-:-:S13]  /*0220*/  ISETP.GE.U32.AND P0, PT, R5, R0, PT ;  /* 0x000000000500720c */ /* 0x000fda0003f06070 */
[----:B------:R-:W-:Y:S01]  /*0230*/  @P0 IMAD.IADD R5, R5, 0x1, -R0 ;  /* 0x0000000105050824 */ /* 0x000fe200078e0a00 */
[----:B------:R-:W-:-:S04]  /*0240*/  @P0 IADD3 R9, PT, PT, R9, 0x1, RZ ;  /* 0x0000000109090810 */ /* 0x000fc80007ffe0ff */
[-C--:B------:R-:W-:Y:S02]  /*0250*/  ISETP.GE.U32.AND P1, PT, R5, R0.reuse, PT ;  /* 0x000000000500720c */ /* 0x080fe40003f26070 */
[----:B------:R-:W1:Y:S11]  /*0260*/  LDC.64 R4, c[0x0][0x380] ;  /* 0x0000e000ff047b82 */ /* 0x000e760000000a00 */
[----:B------:R-:W-:Y:S01]  /*0270*/  @P1 VIADD R9, R9, 0x1 ;  /* 0x0000000109091836 */ /* 0x000fe20000000000 */
[----:B------:R-:W-:-:S04]  /*0280*/  @!P2 LOP3.LUT R9, RZ, R0, RZ, 0x33, !PT ;  /* 0x00000000ff09a212 */ /* 0x000fc800078e33ff */
[----:B------:R-:W-:-:S04]  /*0290*/  IADD3 R6, PT, PT, R6, R9, RZ ;  /* 0x0000000906067210 */ /* 0x000fc80007ffe0ff */
[C---:B------:R-:W-:Y:S02]  /*02a0*/  LOP3.LUT R8, R6.reuse, 0x3, RZ, 0xc0, !PT ;  /* 0x0000000306087812 */ /* 0x040fe400078ec0ff */
[----:B------:R-:W-:Y:S02]  /*02b0*/  ISETP.GE.U32.AND P0, PT, R6, 0x3, PT ;  /* 0x000000030600780c */ /* 0x000fe40003f06070 */
[----:B------:R-:W-:-:S13]  /*02c0*/  ISETP.NE.AND P1, PT, R8, 0x3, PT ;  /* 0x000000030800780c */ /* 0x000fda0003f25270 */
[----:B0-234-:R-:W-:Y:S05]  /*02d0*/  @!P1 BRA `(.L_x_6) ;  /* 0x0000000000489947 */ /* 0x01dfea0003800000 */
[----:B------:R-:W0:Y:S01]  /*02e0*/  LDC.64 R8, c[0x0][0x388] ;  /* 0x0000e200ff087b82 */ /* 0x000e220000000a00 */
[----:B------:R-:W-:-:S05]  /*02f0*/  VIADD R6, R6, 0x1 ;  /* 0x0000000106067836 */ /* 0x000fca0000000000 */
[----:B------:R-:W-:Y:S02]  /*0300*/  LOP3.LUT R6, R6, 0x3, RZ, 0xc0, !PT ;  /* 0x0000000306067812 */ /* 0x000fe400078ec0ff */
[----:B------:R-:W2:Y:S02]  /*0310*/  LDC.64 R10, c[0x0][0x380] ;  /* 0x0000e000ff0a7b82 */ /* 0x000ea40000000a00 */
[----:B------:R-:W-:-:S07]  /*0320*/  IADD3 R6, PT, PT, -R6, RZ, RZ ;  /* 0x000000ff06067210 */ /* 0x000fce0007ffe1ff */
.L_x_7:
[----:B---3--:R-:W-:-:S05]  /*0330*/  SHF.R.S32.HI R13, RZ, 0x1f, R7 ;  /* 0x0000001fff0d7819 */ /* 0x008fca0000011407 */
[-C--:B--2---:R-:W-:Y:S02]  /*0340*/  IMAD R14, R13, R10.reuse, RZ ;  /* 0x0000000a0d0e7224 */ /* 0x084fe400078e02ff */
[----:B------:R-:W-:-:S04]  /*0350*/  IMAD.WIDE.U32 R12, R7, R10, UR4 ;  /* 0x00000004070c7e25 */ /* 0x000fc8000f8e000a */
[----:B------:R-:W-:Y:S01]  /*0360*/  IMAD R15, R7, R11, R14 ;  /* 0x0000000b070f7224 */ /* 0x000fe200078e020e */
[----:B------:R-:W-:-:S04]  /*0370*/  IADD3 R14, P1, PT, R12, UR10, RZ ;  /* 0x0000000a0c0e7c10 */ /* 0x000fc8000ff3e0ff */
[----:B------:R-:W-:-:S06]  /*0380*/  IADD3.X R15, PT, PT, R13, UR11, R15, P1, !PT ;  /* 0x0000000b0d0f7c10 */ /* 0x000fcc0008ffe40f */
[----:B------:R-:W2:Y:S01]  /*0390*/  LDG.E R15, desc[UR6][R14.64] ;  /* 0x000000060e0f7981 */ /* 0x000ea2000c1e1900 */
[----:B0-----:R-:W-:Y:S01]  /*03a0*/  IMAD.WIDE R12, R7, 0x4, R8 ;  /* 0x00000004070c7825 */ /* 0x001fe200078e0208 */
[----:B------:R-:W-:-:S03]  /*03b0*/  IADD3 R7, PT, PT, R0, R7, RZ ;  /* 0x0000000700077210 */ /* 0x000fc60007ffe0ff */
[----:B------:R-:W-:-:S05]  /*03c0*/  VIADD R6, R6, 0x1 ;  /* 0x0000000106067836 */ /* 0x000fca0000000000 */
[----:B------:R-:W-:Y:S01]  /*03d0*/  ISETP.NE.AND P1, PT, R6, RZ, PT ;  /* 0x000000ff0600720c */ /* 0x000fe20003f25270 */
[----:B--2---:R3:W-:-:S12]  /*03e0*/  STG.E desc[UR6][R12.64], R15 ;  /* 0x0000000f0c007986 */ /* 0x0047d8000c101906 */
[----:B------:R-:W-:Y:S05]  /*03f0*/  @P1 BRA `(.L_x_7) ;  /* 0xfffffffc00cc1947 */ /* 0x000fea000383ffff */
.L_x_6:
[----:B------:R-:W-:Y:S05]  /*0400*/  BSYNC.RECONVERGENT B0 ;  /* 0x0000000000007941 */ /* 0x000fea0003800200 */
.L_x_5:
[----:B------:R-:W-:Y:S05]  /*0410*/  @!P0 EXIT ;  /* 0x000000000000894d */ /* 0x000fea0003800000 */
.L_x_8:
[----:B0-----:R-:W-:-:S05]  /*0420*/  SHF.R.S32.HI R9, RZ, 0x1f, R7 ;  /* 0x0000001fff097819 */ /* 0x001fca0000011407 */
[-C--:B-1----:R-:W-:Y:S02]  /*0430*/  IMAD R6, R9, R4.reuse, RZ ;  /* 0x0000000409067224 */ /* 0x082fe400078e02ff */
[----:B------:R-:W-:-:S04]  /*0440*/  IMAD.WIDE.U32 R8, R7, R4, UR4 ;  /* 0x0000000407087e25 */ /* 0x000fc8000f8e0004 */
[----:B------:R-:W-:Y:S01]  /*0450*/  IMAD R11, R7, R5, R6 ;  /* 0x00000005070b7224 */ /* 0x000fe200078e0206 */
[----:B------:R-:W-:-:S04]  /*0460*/  IADD3 R10, P0, PT, R8, UR12, RZ ;  /* 0x0000000c080a7c10 */ /* 0x000fc8000ff1e0ff */
[----:B------:R-:W-:-:S05]  /*0470*/  IADD3.X R11, PT, PT, R9, UR13, R11, P0, !PT ;  /* 0x0000000d090b7c10 */ /* 0x000fca00087fe40b */
[----:B---3--:R-:W2:Y:S01]  /*0480*/  LDG.E R15, desc[UR6][R10.64] ;  /* 0x000000060a0f7981 */ /* 0x008ea2000c1e1900 */
[----:B------:R-:W-:-:S04]  /*0490*/  IMAD.IADD R19, R0, 0x1, R7 ;  /* 0x0000000100137824 */ /* 0x000fc800078e0207 */
[----:B------:R-:W-:Y:S01]  /*04a0*/  IMAD.WIDE.U32 R8, R19, R4, UR4 ;  /* 0x0000000413087e25 */ /* 0x000fe2000f8e0004 */
[----:B------:R-:W-:Y:S02]  /*04b0*/  SHF.R.S32.HI R13, RZ, 0x1f, R19 ;  /* 0x0000001fff0d7819 */ /* 0x000fe40000011413 */
[----:B------:R-:W-:-:S03]  /*04c0*/  IADD3 R8, P0, PT, R8, UR12, RZ ;  /* 0x0000000c08087c10 */ /* 0x000fc6000ff1e0ff */
[----:B------:R-:W-:-:S04]  /*04d0*/  IMAD R6, R13, R4, RZ ;  /* 0x000000040d067224 */ /* 0x000fc800078e02ff */
[----:B------:R-:W-:-:S05]  /*04e0*/  IMAD R13, R19, R5, R6 ;  /* 0x00000005130d7224 */ /* 0x000fca00078e0206 */
[----:B------:R-:W-:Y:S01]  /*04f0*/  IADD3.X R9, PT, PT, R9, UR13, R13, P0, !PT ;  /* 0x0000000d09097c10 */ /* 0x000fe200087fe40d */
[----:B------:R-:W-:Y:S01]  /*0500*/  IMAD.WIDE R12, R7, 0x4, R2 ;  /* 0x00000004070c7825 */ /* 0x000fe200078e0202 */
[----:B------:R-:W-:-:S04]  /*0510*/  IADD3 R19, PT, PT, R0, R19, RZ ;  /* 0x0000001300137210 */ /* 0x000fc80007ffe0ff */
[----:B--2---:R0:W-:Y:S04]  /*0520*/  STG.E desc[UR6][R12.64], R15 ;  /* 0x0000000f0c007986 */ /* 0x0041e8000c101906 */
[----:B------:R-:W2:Y:S01]  /*0530*/  LDG.E R17, desc[UR6][R8.64] ;  /* 0x0000000608117981 */ /* 0x000ea2000c1e1900 */
[----:B------:R-:W-:Y:S01]  /*0540*/  SHF.R.S32.HI R11, RZ, 0x1f, R19 ;  /* 0x0000001fff0b7819 */ /* 0x000fe20000011413 */
[----:B------:R-:W-:-:S04]  /*0550*/  IMAD.WIDE.U32 R6, R19, R4, UR4 ;  /* 0x0000000413067e25 */ /* 0x000fc8000f8e0004 */
[----:B------:R-:W-:-:S04]  /*0560*/  IMAD R10, R11, R4, RZ ;  /* 0x000000040b0a7224 */ /* 0x000fc800078e02ff */
[----:B------:R-:W-:Y:S01]  /*0570*/  IMAD R11, R19, R5, R10 ;  /* 0x00000005130b7224 */ /* 0x000fe200078e020a */
[----:B------:R-:W-:-:S04]  /*0580*/  IADD3 R10, P0, PT, R6, UR12, RZ ;  /* 0x0000000c060a7c10 */ /* 0x000fc8000ff1e0ff */
[----:B------:R-:W-:Y:S01]  /*0590*/  IADD3.X R11, PT, PT, R7, UR13, R11, P0, !PT ;  /* 0x0000000d070b7c10 */ /* 0x000fe200087fe40b */
[----:B------:R-:W-:-:S04]  /*05a0*/  IMAD.WIDE R6, R0, 0x4, R12 ;  /* 0x0000000400067825 */ /* 0x000fc800078e020c */
[----:B------:R-:W-:Y:S01]  /*05b0*/  IMAD.IADD R19, R0, 0x1, R19 ;  /* 0x0000000100137824 */ /* 0x000fe200078e0213 */
[----:B--2---:R1:W-:Y:S04]  /*05c0*/  STG.E desc[UR6][R6.64], R17 ;  /* 0x0000001106007986 */ /* 0x0043e8000c101906 */
[----:B0-----:R-:W2:Y:S01]  /*05d0*/  LDG.E R15, desc[UR6][R10.64] ;  /* 0x000000060a0f7981 */ /* 0x001ea2000c1e1900 */
[----:B------:R-:W-:Y:S01]  /*05e0*/  SHF.R.S32.HI R13, RZ, 0x1f, R19 ;  /* 0x0000001fff0d7819 */ /* 0x000fe20000011413 */
[----:B------:R-:W-:-:S04]  /*05f0*/  IMAD.WIDE.U32 R8, R19, R4, UR4 ;  /* 0x0000000413087e25 */ /* 0x000fc8000f8e0004 */
[----:B------:R-:W-:-:S04]  /*0600*/  IMAD R12, R13, R4, RZ ;  /* 0x000000040d0c7224 */ /* 0x000fc800078e02ff */
[----:B------:R-:W-:Y:S01]  /*0610*/  IMAD R13, R19, R5, R12 ;  /* 0x00000005130d7224 */ /* 0x000fe200078e020c */
[----:B------:R-:W-:-:S04]  /*0620*/  IADD3 R12, P0, PT, R8, UR12, RZ ;  /* 0x0000000c080c7c10 */ /* 0x000fc8000ff1e0ff */
[----:B------:R-:W-:Y:S01]  /*0630*/  IADD3.X R13, PT, PT, R9, UR13, R13, P0, !PT ;  /* 0x0000000d090d7c10 */ /* 0x000fe200087fe40d */
[----:B------:R-:W-:-:S05]  /*0640*/  IMAD.WIDE R8, R0, 0x4, R6 ;  /* 0x0000000400087825 */ /* 0x000fca00078e0206 */
[----:B--2---:R0:W-:Y:S04]  /*0650*/  STG.E desc[UR6][R8.64], R15 ;  /* 0x0000000f08007986 */ /* 0x0041e8000c101906 */
[----:B------:R-:W2:Y:S01]  /*0660*/  LDG.E R13, desc[UR6][R12.64] ;  /* 0x000000060c0d7981 */ /* 0x000ea2000c1e1900 */
[C---:B------:R-:W-:Y:S01]  /*0670*/  IMAD.WIDE R10, R0.reuse, 0x4, R8 ;  /* 0x00000004000a7825 */ /* 0x040fe200078e0208 */
[----:B-1----:R-:W-:-:S04]  /*0680*/  IADD3 R7, PT, PT, R0, R19, RZ ;  /* 0x0000001300077210 */ /* 0x002fc80007ffe0ff */
[----:B------:R-:W-:Y:S01]  /*0690*/  ISETP.GE.AND P0, PT, R7, UR8, PT ;  /* 0x0000000807007c0c */ /* 0x000fe2000bf06270 */
[----:B--2---:R0:W-:-:S12]  /*06a0*/  STG.E desc[UR6][R10.64], R13 ;  /* 0x0000000d0a007986 */ /* 0x0041d8000c101906 */
[----:B------:R-:W-:Y:S05]  /*06b0*/  @!P0 BRA `(.L_x_8) ;  /* 0xfffffffc00588947 */ /* 0x000fea000383ffff */
[----:B------:R-:W-:Y:S05]  /*06c0*/  EXIT ;  /* 0x000000000000794d */ /* 0x000fea0003800000 */
.L_x_9:
        /* <DEDUP_REMOVED lines=11> */
.L_x_11:


//--------------------- .nv.shared.reserved.0     --------------------------
	.section	.nv.shared.reserved.0,"aw",@nobits
	.weak		__nv_reservedSMEM_offset_0_alias
	.size		__nv_reservedSMEM_offset_0_alias, 0, 64
	.other		__nv_reservedSMEM_offset_0_alias,@"STO_CUDA_RESERVED_SHARED STV_DEFAULT"
__nv_reservedSMEM_offset_0_alias:
	.zero		0
	.zero		64


//--------------------- .nv.constant0._Z6kernelPfm --------------------------
	.section	.nv.constant0._Z6kernelPfm,"a",@progbits
	.sectionflags	@""
	.align	4
.nv.constant0._Z6kernelPfm:
	.zero		912


//--------------------- .nv.constant0._Z9sumreductmPfS_ii --------------------------
	.section	.nv.constant0._Z9sumreductmPfS_ii,"a",@progbits
	.sectionflags	@""
	.align	4
.nv.constant0._Z9sumreductmPfS_ii:
	.zero		928


//--------------------- SYMBOLS --------------------------

	.type		.nv.reservedSmem.offset0,@object
	.size		.nv.reservedSmem.offset0,0x4
